//
// Generated by NVIDIA NVVM Compiler
//
// Compiler Build ID: CL-36424714
// Cuda compilation tools, release 13.0, V13.0.88
// Based on NVVM 20.0.0
//

.version 9.0
.target sm_100
.address_size 64

	// .globl	_Z15printThreadInfov
.extern .func  (.param .b32 func_retval0) vprintf
(
	.param .b64 vprintf_param_0,
	.param .b64 vprintf_param_1
)
;
.global .align 1 .b8 $str[52] = {84, 104, 114, 101, 97, 100, 32, 37, 100, 32, 40, 103, 108, 111, 98, 97, 108, 32, 37, 100, 41, 32, 105, 110, 32, 98, 108, 111, 99, 107, 32, 37, 100, 58, 32, 98, 108, 111, 99, 107, 68, 105, 109, 46, 120, 32, 61, 32, 37, 100, 10};

.visible .entry _Z15printThreadInfov()
{
	.local .align 16 .b8 	__local_depot0[16];
	.reg .b64 	%SP;
	.reg .b64 	%SPL;
	.reg .b32 	%r<7>;
	.reg .b64 	%rd<5>;

	mov.u64 	%SPL, __local_depot0;
	cvta.local.u64 	%SP, %SPL;
	add.u64 	%rd1, %SP, 0;
	add.u64 	%rd2, %SPL, 0;
	mov.u32 	%r1, %ctaid.x;
	mov.u32 	%r2, %ntid.x;
	mov.u32 	%r3, %tid.x;
	mad.lo.s32 	%r4, %r1, %r2, %r3;
	st.local.v4.u32 	[%rd2], {%r3, %r4, %r1, %r2};
	mov.u64 	%rd3, $str;
	cvta.global.u64 	%rd4, %rd3;
	{ // callseq 0, 0
	.param .b64 param0;
	st.param.b64 	[param0], %rd4;
	.param .b64 param1;
	st.param.b64 	[param1], %rd1;
	.param .b32 retval0;
	call.uni (retval0), 
	vprintf, 
	(
	param0, 
	param1
	);
	ld.param.b32 	%r5, [retval0];
	} // callseq 0
	ret;

}


// ===== COMPILED SASS (sm_100) =====

	.target	sm_100

	.elftype	@"ET_EXEC"


//--------------------- .note.nv.tkinfo           --------------------------
	.section	.note.nv.tkinfo,"",@"SHT_NOTE"
	.sectionflags	@"SHF_NOTE_NV_TKINFO"
	.tkinfo
        /*0018*/ 	.word	0x00000002
        /*0030*/ 	.string	""
        /*0030*/ 	.string	"ptxas"
        /*0030*/ 	.string	"Cuda compilation tools, release 13.0, V13.0.88"
        /*0030*/ 	.string	"Build cuda_13.0.r13.0/compiler.36424714_0"
        /*0030*/ 	.string	"-arch sm_100 -m 64 "



//--------------------- .note.nv.cuinfo           --------------------------
	.section	.note.nv.cuinfo,"",@"SHT_NOTE"
	.sectionflags	@"SHF_NOTE_NV_CUINFO"
        /*0018*/ 	.short	0x0002
        /*001a*/ 	.short	0x0064
        /*001c*/ 	.short	0x0082
	.zero		2


//--------------------- .nv.info                  --------------------------
	.section	.nv.info,"",@"SHT_CUDA_INFO"
	.align	4


	//----- nvinfo : EIATTR_REGCOUNT
	.align		4
        /*0000*/ 	.byte	0x04, 0x2f
        /*0002*/ 	.short	(.L_2 - .L_1)
	.align		4
.L_1:
        /*0004*/ 	.word	index@(_Z15printThreadInfov)
        /*0008*/ 	.word	0x00000018


	//----- nvinfo : EIATTR_FRAME_SIZE
	.align		4
.L_2:
        /*000c*/ 	.byte	0x04, 0x11
        /*000e*/ 	.short	(.L_4 - .L_3)
	.align		4
.L_3:
        /*0010*/ 	.word	index@(_Z15printThreadInfov)
        /*0014*/ 	.word	0x00000010


	//----- nvinfo : EIATTR_MIN_STACK_SIZE
	.align		4
.L_4:
        /*0018*/ 	.byte	0x04, 0x12
        /*001a*/ 	.short	(.L_6 - .L_5)
	.align		4
.L_5:
        /*001c*/ 	.word	index@(_Z15printThreadInfov)
        /*0020*/ 	.word	0x00000010
.L_6:


//--------------------- .nv.compat                --------------------------
	.section	.nv.compat,"",@"SHT_CUDA_COMPAT_INFO"
	.align	4
        /*0000*/ 	.byte	0x02, 0x09, 0x00, 0x00, 0x02, 0x02, 0x01, 0x00, 0x02, 0x05, 0x05, 0x00, 0x03, 0x07, 0x01, 0x01
        /*0010*/ 	.byte	0x02, 0x03, 0x00, 0x00, 0x02, 0x06, 0x01, 0x00, 0x04, 0x0b, 0x08, 0x00, 0x09, 0x00, 0x00, 0x00
        /*0020*/ 	.byte	0x00, 0x00, 0x00, 0x00


//--------------------- .nv.info._Z15printThreadInfov --------------------------
	.section	.nv.info._Z15printThreadInfov,"",@"SHT_CUDA_INFO"
	.sectionflags	@""
	.align	4


	//----- nvinfo : EIATTR_CUDA_API_VERSION
	.align		4
        /*0000*/ 	.byte	0x04, 0x37
        /*0002*/ 	.short	(.L_8 - .L_7)
.L_7:
        /*0004*/ 	.word	0x00000082


	//----- nvinfo : EIATTR_SPARSE_MMA_MASK
	.align		4
.L_8:
        /*0008*/ 	.byte	0x03, 0x50
        /*000a*/ 	.short	0x0000


	//----- nvinfo : EIATTR_MAXREG_COUNT
	.align		4
        /*000c*/ 	.byte	0x03, 0x1b
        /*000e*/ 	.short	0x00ff


	//----- nvinfo : EIATTR_EXTERNS
	.align		4
        /*0010*/ 	.byte	0x04, 0x0f
        /*0012*/ 	.short	(.L_10 - .L_9)


	//   ....[0]....
	.align		4
.L_9:
        /*0014*/ 	.word	index@(vprintf)


	//----- nvinfo : EIATTR_MERCURY_ISA_VERSION
	.align		4
.L_10:
        /*0018*/ 	.byte	0x03, 0x5f
        /*001a*/ 	.short	0x0101


	//----- nvinfo : EIATTR_VRC_CTA_INIT_COUNT
	.align		4
        /*001c*/ 	.byte	0x02, 0x4a
	.zero		1
	.zero		1


	//----- nvinfo : EIATTR_SYSCALL_OFFSETS
	.align		4
        /*0020*/ 	.byte	0x04, 0x46
        /*0022*/ 	.short	(.L_12 - .L_11)


	//   ....[0]....
.L_11:
        /*0024*/ 	.word	0x00000110


	//----- nvinfo : EIATTR_EXIT_INSTR_OFFSETS
	.align		4
.L_12:
        /*0028*/ 	.byte	0x04, 0x1c
        /*002a*/ 	.short	(.L_14 - .L_13)


	//   ....[0]....
.L_13:
        /*002c*/ 	.word	0x00000120


	//----- nvinfo : EIATTR_SW_WAR
	.align		4
.L_14:
        /*0030*/ 	.byte	0x04, 0x36
        /*0032*/ 	.short	(.L_16 - .L_15)
.L_15:
        /*0034*/ 	.word	0x00000008
.L_16:


//--------------------- .nv.callgraph             --------------------------
	.section	.nv.callgraph,"",@"SHT_CUDA_CALLGRAPH"
	.align	4
	.sectionentsize	8
	.align		4
        /*0000*/ 	.word	0x00000000
	.align		4
        /*0004*/ 	.word	0xffffffff
	.align		4
        /*0008*/ 	.word	index@(_Z15printThreadInfov)
	.align		4
        /*000c*/ 	.word	index@(vprintf)
	.align		4
        /*0010*/ 	.word	0x00000000
	.align		4
        /*0014*/ 	.word	0xfffffffe
	.align		4
        /*0018*/ 	.word	0x00000000
	.align		4
        /*001c*/ 	.word	0xfffffffd
	.align		4
        /*0020*/ 	.word	0x00000000
	.align		4
        /*0024*/ 	.word	0xfffffffc


//--------------------- .nv.constant4             --------------------------
	.section	.nv.constant4,"a",@progbits
	.align	8
	.align		8
.nv.constant4:
        /*0000*/ 	.dword	vprintf
	.align		8
        /*0008*/ 	.dword	$str


//--------------------- .text._Z15printThreadInfov --------------------------
	.section	.text._Z15printThreadInfov,"ax",@progbits
	.align	128
        .global         _Z15printThreadInfov
        .type           _Z15printThreadInfov,@function
        .size           _Z15printThreadInfov,(.L_x_2 - _Z15printThreadInfov)
        .other          _Z15printThreadInfov,@"STO_CUDA_ENTRY STV_DEFAULT"
_Z15printThreadInfov:
.text._Z15printThreadInfov:
[----:B------:R-:W0:Y:S01]  /*0000*/  LDC R1, c[0x0][0x37c] ;  /* 0x0000df00ff017b82 */ /* 0x000e220000000800 */
[----:B------:R-:W1:Y:S01]  /*0010*/  S2R R10, SR_CTAID.X ;  /* 0x00000000000a7919 */ /* 0x000e620000002500 */
[----:B------:R-:W2:Y:S06]  /*0020*/  LDCU UR5, c[0x0][0x2fc] ;  /* 0x00005f80ff0577ac */ /* 0x000eac0008000800 */
[----:B------:R-:W1:Y:S01]  /*0030*/  LDC R11, c[0x0][0x360] ;  /* 0x0000d800ff0b7b82 */ /* 0x000e620000000800 */
[----:B0-----:R-:W-:Y:S01]  /*0040*/  VIADD R1, R1, 0xfffffff0 ;  /* 0xfffffff001017836 */ /* 0x001fe20000000000 */
[----:B------:R-:W1:Y:S01]  /*0050*/  S2R R8, SR_TID.X ;  /* 0x0000000000087919 */ /* 0x000e620000002100 */
[----:B------:R-:W-:Y:S01]  /*0060*/  MOV R0, 0x0 ;  /* 0x0000000000007802 */ /* 0x000fe20000000f00 */
[----:B------:R-:W0:Y:S04]  /*0070*/  LDCU UR4, c[0x0][0x2f8] ;  /* 0x00005f00ff0477ac */ /* 0x000e280008000800 */
[----:B------:R3:W4:Y:S01]  /*0080*/  LDC.64 R2, c[0x4][R0] ;  /* 0x0100000000027b82 */ /* 0x0007220000000a00 */
[----:B------:R-:W5:Y:S01]  /*0090*/  LDCU.64 UR6, c[0x4][0x8] ;  /* 0x01000100ff0677ac */ /* 0x000f620008000a00 */
[----:B0-----:R-:W-:Y:S01]  /*00a0*/  IADD3 R6, P0, PT, R1, UR4, RZ ;  /* 0x0000000401067c10 */ /* 0x001fe2000ff1e0ff */
[----:B-----5:R-:W-:Y:S01]  /*00b0*/  IMAD.U32 R4, RZ, RZ, UR6 ;  /* 0x00000006ff047e24 */ /* 0x020fe2000f8e00ff */
[----:B------:R-:W-:-:S03]  /*00c0*/  MOV R5, UR7 ;  /* 0x0000000700057c02 */ /* 0x000fc60008000f00 */
[----:B--2---:R-:W-:Y:S02]  /*00d0*/  IMAD.X R7, RZ, RZ, UR5, P0 ;  /* 0x00000005ff077e24 */ /* 0x004fe400080e06ff */
[----:B-1----:R-:W-:-:S05]  /*00e0*/  IMAD R9, R10, R11, R8 ;  /* 0x0000000b0a097224 */ /* 0x002fca00078e0208 */
[----:B------:R3:W-:Y:S02]  /*00f0*/  STL.128 [R1], R8 ;  /* 0x0000000801007387 */ /* 0x0007e40000100c00 */
[----:B------:R-:W-:-:S07]  /*0100*/  LEPC R20, `(.L_x_0) ;  /* 0x000000001014794e */ /* 0x000fce0000000000 */
[----:B---34-:R-:W-:Y:S05]  /*0110*/  CALL.ABS.NOINC R2 ;  /* 0x0000000002007343 */ /* 0x018fea0003c00000 */
.L_x_0:
[----:B------:R-:W-:Y:S05]  /*0120*/  EXIT ;  /* 0x000000000000794d */ /* 0x000fea0003800000 */
.L_x_1:
[----:B------:R-:W-:-:S00]  /*0130*/  BRA `(.L_x_1) ;  /* 0xfffffffc00fc7947 */ /* 0x000fc0000383ffff */
[----:B------:R-:W-:-:S00]  /*0140*/  NOP ;  /* 0x0000000000007918 */ /* 0x000fc00000000000 */
        /* <DEDUP_REMOVED lines=11> */
.L_x_2:


//--------------------- .nv.global.init           --------------------------
	.section	.nv.global.init,"aw",@progbits
.nv.global.init:
	.type		$str,@object
	.size		$str,(.L_0 - $str)
$str:
        /*0000*/ 	.byte	0x54, 0x68, 0x72, 0x65, 0x61, 0x64, 0x20, 0x25, 0x64, 0x20, 0x28, 0x67, 0x6c, 0x6f, 0x62, 0x61
        /*0010*/ 	.byte	0x6c, 0x20, 0x25, 0x64, 0x29, 0x20, 0x69, 0x6e, 0x20, 0x62, 0x6c, 0x6f, 0x63, 0x6b, 0x20, 0x25
        /*0020*/ 	.byte	0x64, 0x3a, 0x20, 0x62, 0x6c, 0x6f, 0x63, 0x6b, 0x44, 0x69, 0x6d, 0x2e, 0x78, 0x20, 0x3d, 0x20
        /*0030*/ 	.byte	0x25, 0x64, 0x0a, 0x00
.L_0:


//--------------------- .nv.shared.reserved.0     --------------------------
	.section	.nv.shared.reserved.0,"aw",@nobits
	.weak		__nv_reservedSMEM_offset_0_alias
	.size		__nv_reservedSMEM_offset_0_alias, 0, 64
	.other		__nv_reservedSMEM_offset_0_alias,@"STO_CUDA_RESERVED_SHARED STV_DEFAULT"
__nv_reservedSMEM_offset_0_alias:
	.zero		0
	.zero		64


//--------------------- .nv.constant0._Z15printThreadInfov --------------------------
	.section	.nv.constant0._Z15printThreadInfov,"a",@progbits
	.sectionflags	@""
	.align	4
.nv.constant0._Z15printThreadInfov:
	.zero		896


//--------------------- SYMBOLS --------------------------

	.type		.nv.reservedSmem.offset0,@object
	.size		.nv.reservedSmem.offset0,0x4
	.type		vprintf,@function
